	.headerflags	@"EF_CUDA_TEXMODE_UNIFIED EF_CUDA_64BIT_ADDRESS EF_CUDA_ACCELERATORS EF_CUDA_SM90 EF_CUDA_VIRTUAL_SM(EF_CUDA_SM90)"
	.elftype	@"ET_EXEC"


//--------------------- .nv.info                  --------------------------
	.section	.nv.info,"",@"SHT_CUDA_INFO"
	.align	4


	//----- nvinfo : EIATTR_REGCOUNT
	.align		4
        /*0000*/ 	.byte	0x04, 0x2f
        /*0002*/ 	.short	(.L_3 - .L_2)
	.align		4
.L_2:
        /*0004*/ 	.word	index@(triton_poi_fused_cat_11)
        /*0008*/ 	.word	0x00000016


	//----- nvinfo : EIATTR_MIN_STACK_SIZE
	.align		4
.L_3:
        /*000c*/ 	.byte	0x04, 0x12
        /*000e*/ 	.short	(.L_5 - .L_4)
	.align		4
.L_4:
        /*0010*/ 	.word	index@(triton_poi_fused_cat_11)
        /*0014*/ 	.word	0x00000000


	//----- nvinfo : EIATTR_FRAME_SIZE
	.align		4
.L_5:
        /*0018*/ 	.byte	0x04, 0x11
        /*001a*/ 	.short	(.L_7 - .L_6)
	.align		4
.L_6:
        /*001c*/ 	.word	index@(triton_poi_fused_cat_11)
        /*0020*/ 	.word	0x00000000


	//----- nvinfo : EIATTR_MIN_STACK_SIZE
	.align		4
.L_7:
        /*0024*/ 	.byte	0x04, 0x12
        /*0026*/ 	.short	(.L_9 - .L_8)
	.align		4
.L_8:
        /*0028*/ 	.word	index@(triton_poi_fused_cat_11)
        /*002c*/ 	.word	0x00000000
.L_9:


//--------------------- .nv.info.triton_poi_fused_cat_11 --------------------------
	.section	.nv.info.triton_poi_fused_cat_11,"",@"SHT_CUDA_INFO"
	.sectionflags	@""
	.align	4


	//----- nvinfo : EIATTR_CUDA_API_VERSION
	.align		4
        /*0000*/ 	.byte	0x04, 0x37
        /*0002*/ 	.short	(.L_11 - .L_10)
.L_10:
        /*0004*/ 	.word	0x0000007c


	//----- nvinfo : EIATTR_KPARAM_INFO
	.align		4
.L_11:
        /*0008*/ 	.byte	0x04, 0x17
        /*000a*/ 	.short	(.L_13 - .L_12)
.L_12:
        /*000c*/ 	.word	0x00000000
        /*0010*/ 	.short	0x0007
        /*0012*/ 	.short	0x0038
        /*0014*/ 	.byte	0x00, 0xf0, 0x11, 0x00


	//----- nvinfo : EIATTR_KPARAM_INFO
	.align		4
.L_13:
        /*0018*/ 	.byte	0x04, 0x17
        /*001a*/ 	.short	(.L_15 - .L_14)
.L_14:
        /*001c*/ 	.word	0x00000000
        /*0020*/ 	.short	0x0006
        /*0022*/ 	.short	0x0030
        /*0024*/ 	.byte	0x00, 0xf4, 0x21, 0x00


	//----- nvinfo : EIATTR_KPARAM_INFO
	.align		4
.L_15:
        /*0028*/ 	.byte	0x04, 0x17
        /*002a*/ 	.short	(.L_17 - .L_16)
.L_16:
        /*002c*/ 	.word	0x00000000
        /*0030*/ 	.short	0x0005
        /*0032*/ 	.short	0x0028
        /*0034*/ 	.byte	0x00, 0xf4, 0x21, 0x00


	//----- nvinfo : EIATTR_KPARAM_INFO
	.align		4
.L_17:
        /*0038*/ 	.byte	0x04, 0x17
        /*003a*/ 	.short	(.L_19 - .L_18)
.L_18:
        /*003c*/ 	.word	0x00000000
        /*0040*/ 	.short	0x0004
        /*0042*/ 	.short	0x0020
        /*0044*/ 	.byte	0x00, 0xf4, 0x21, 0x00


	//----- nvinfo : EIATTR_KPARAM_INFO
	.align		4
.L_19:
        /*0048*/ 	.byte	0x04, 0x17
        /*004a*/ 	.short	(.L_21 - .L_20)
.L_20:
        /*004c*/ 	.word	0x00000000
        /*0050*/ 	.short	0x0003
        /*0052*/ 	.short	0x0018
        /*0054*/ 	.byte	0x00, 0xf4, 0x21, 0x00


	//----- nvinfo : EIATTR_KPARAM_INFO
	.align		4
.L_21:
        /*0058*/ 	.byte	0x04, 0x17
        /*005a*/ 	.short	(.L_23 - .L_22)
.L_22:
        /*005c*/ 	.word	0x00000000
        /*0060*/ 	.short	0x0002
        /*0062*/ 	.short	0x0010
        /*0064*/ 	.byte	0x00, 0xf4, 0x21, 0x00


	//----- nvinfo : EIATTR_KPARAM_INFO
	.align		4
.L_23:
        /*0068*/ 	.byte	0x04, 0x17
        /*006a*/ 	.short	(.L_25 - .L_24)
.L_24:
        /*006c*/ 	.word	0x00000000
        /*0070*/ 	.short	0x0001
        /*0072*/ 	.short	0x0008
        /*0074*/ 	.byte	0x00, 0xf4, 0x21, 0x00


	//----- nvinfo : EIATTR_KPARAM_INFO
	.align		4
.L_25:
        /*0078*/ 	.byte	0x04, 0x17
        /*007a*/ 	.short	(.L_27 - .L_26)
.L_26:
        /*007c*/ 	.word	0x00000000
        /*0080*/ 	.short	0x0000
        /*0082*/ 	.short	0x0000
        /*0084*/ 	.byte	0x00, 0xf4, 0x21, 0x00


	//----- nvinfo : EIATTR_SPARSE_MMA_MASK
	.align		4
.L_27:
        /*0088*/ 	.byte	0x03, 0x50
        /*008a*/ 	.short	0x0000


	//----- nvinfo : EIATTR_MAXREG_COUNT
	.align		4
        /*008c*/ 	.byte	0x03, 0x1b
        /*008e*/ 	.short	0x00ff


	//----- nvinfo : EIATTR_EXIT_INSTR_OFFSETS
	.align		4
        /*0090*/ 	.byte	0x04, 0x1c
        /*0092*/ 	.short	(.L_29 - .L_28)


	//   ....[0]....
.L_28:
        /*0094*/ 	.word	0x000004f0


	//   ....[1]....
        /*0098*/ 	.word	0x00000510


	//----- nvinfo : EIATTR_REQNTID
	.align		4
.L_29:
        /*009c*/ 	.byte	0x04, 0x10
        /*009e*/ 	.short	(.L_31 - .L_30)
.L_30:
        /*00a0*/ 	.word	0x00000080
        /*00a4*/ 	.word	0x00000001
        /*00a8*/ 	.word	0x00000001


	//----- nvinfo : EIATTR_CBANK_PARAM_SIZE
	.align		4
.L_31:
        /*00ac*/ 	.byte	0x03, 0x19
        /*00ae*/ 	.short	0x003c


	//----- nvinfo : EIATTR_PARAM_CBANK
	.align		4
        /*00b0*/ 	.byte	0x04, 0x0a
        /*00b2*/ 	.short	(.L_33 - .L_32)
	.align		4
.L_32:
        /*00b4*/ 	.word	index@(.nv.constant0.triton_poi_fused_cat_11)
        /*00b8*/ 	.short	0x0210
        /*00ba*/ 	.short	0x003c


	//----- nvinfo : EIATTR_SW_WAR
	.align		4
.L_33:
        /*00bc*/ 	.byte	0x04, 0x36
        /*00be*/ 	.short	(.L_35 - .L_34)
.L_34:
        /*00c0*/ 	.word	0x00000008
.L_35:


//--------------------- .nv.callgraph             --------------------------
	.section	.nv.callgraph,"",@"SHT_CUDA_CALLGRAPH"
	.align	4
	.sectionentsize	8
	.align		4
        /*0000*/ 	.word	0x00000000
	.align		4
        /*0004*/ 	.word	0xffffffff
	.align		4
        /*0008*/ 	.word	0x00000000
	.align		4
        /*000c*/ 	.word	0xfffffffe
	.align		4
        /*0010*/ 	.word	0x00000000
	.align		4
        /*0014*/ 	.word	0xfffffffd
	.align		4
        /*0018*/ 	.word	0x00000000
	.align		4
        /*001c*/ 	.word	0xfffffffc


//--------------------- .nv.constant4             --------------------------
	.section	.nv.constant4,"a",@progbits
	.align	8
	.align		8
.nv.constant4:
        /*0000*/ 	.dword	_$_str
	.align		8
        /*0008*/ 	.dword	_$_str_$_2


//--------------------- .text.triton_poi_fused_cat_11 --------------------------
	.section	.text.triton_poi_fused_cat_11,"ax",@progbits
	.align	128
        .global         triton_poi_fused_cat_11
        .type           triton_poi_fused_cat_11,@function
        .size           triton_poi_fused_cat_11,(.L_x_1 - triton_poi_fused_cat_11)
        .other          triton_poi_fused_cat_11,@"STO_CUDA_ENTRY STV_DEFAULT"
triton_poi_fused_cat_11:
.text.triton_poi_fused_cat_11:
[----:B------:R-:W0:Y:S01]  /*0000*/  LDC R1, c[0x0][0x28] ;  /* 0x00000a00ff017b82 */ /* 0x000e220000000800 */
[----:B------:R-:W1:Y:S07]  /*0010*/  S2R R0, SR_TID.X ;  /* 0x0000000000007919 */ /* 0x000e6e0000002100 */
[----:B------:R-:W2:Y:S01]  /*0020*/  LDC.64 R14, c[0x0][0x220] ;  /* 0x00008800ff0e7b82 */ /* 0x000ea20000000a00 */
[----:B------:R-:W-:Y:S01]  /*0030*/  IMAD.MOV.U32 R4, RZ, RZ, RZ ;  /* 0x000000ffff047224 */ /* 0x000fe200078e00ff */
[----:B------:R-:W-:Y:S01]  /*0040*/  ULDC.64 UR4, c[0x0][0x208] ;  /* 0x0000820000047ab9 */ /* 0x000fe20000000a00 */
[----:B------:R-:W3:Y:S05]  /*0050*/  S2R R3, SR_CTAID.X ;  /* 0x0000000000037919 */ /* 0x000eea0000002500 */
[----:B------:R-:W4:Y:S08]  /*0060*/  LDC.64 R16, c[0x0][0x210] ;  /* 0x00008400ff107b82 */ /* 0x000f300000000a00 */
[----:B------:R-:W5:Y:S08]  /*0070*/  LDC.64 R8, c[0x0][0x218] ;  /* 0x00008600ff087b82 */ /* 0x000f700000000a00 */
[----:B------:R-:W4:Y:S01]  /*0080*/  LDC.64 R10, c[0x0][0x228] ;  /* 0x00008a00ff0a7b82 */ /* 0x000f220000000a00 */
[----:B------:R-:W-:Y:S01]  /*0090*/  IMAD.MOV.U32 R12, RZ, RZ, RZ ;  /* 0x000000ffff0c7224 */ /* 0x000fe200078e00ff */
[----:B------:R-:W-:Y:S01]  /*00a0*/  ULDC.64 UR6, c[0x0][0x238] ;  /* 0x00008e0000067ab9 */ /* 0x000fe20000000a00 */
[----:B-1----:R-:W-:-:S05]  /*00b0*/  LOP3.LUT R0, R0, 0x7f, RZ, 0xc0, !PT ;  /* 0x0000007f00007812 */ /* 0x002fca00078ec0ff */
[----:B---3--:R-:W-:-:S05]  /*00c0*/  IMAD R0, R3, 0x80, R0 ;  /* 0x0000008003007824 */ /* 0x008fca00078e0200 */
[----:B------:R-:W-:-:S04]  /*00d0*/  SHF.R.S32.HI R5, RZ, 0x1f, R0 ;  /* 0x0000001fff057819 */ /* 0x000fc80000011400 */
[----:B------:R-:W-:-:S04]  /*00e0*/  LEA.HI R5, R5, R0, RZ, 0x4 ;  /* 0x0000000005057211 */ /* 0x000fc800078f20ff */
[----:B------:R-:W-:-:S05]  /*00f0*/  SHF.R.S32.HI R7, RZ, 0x4, R5 ;  /* 0x00000004ff077819 */ /* 0x000fca0000011405 */
[----:B------:R-:W-:-:S05]  /*0100*/  IMAD.HI R2, R7, 0x2aaaaaab, RZ ;  /* 0x2aaaaaab07027827 */ /* 0x000fca00078e02ff */
[----:B------:R-:W-:-:S04]  /*0110*/  SHF.R.U32.HI R3, RZ, 0x1f, R2 ;  /* 0x0000001fff037819 */ /* 0x000fc80000011602 */
[----:B------:R-:W-:-:S05]  /*0120*/  LEA.HI R2, R2, R3, RZ, 0x1e ;  /* 0x0000000302027211 */ /* 0x000fca00078ff0ff */
[----:B------:R-:W-:-:S04]  /*0130*/  IMAD R7, R2, -0x18, R7 ;  /* 0xffffffe802077824 */ /* 0x000fc800078e0207 */
[C---:B--2---:R-:W-:Y:S01]  /*0140*/  IMAD.WIDE R14, R7.reuse, 0x4, R14 ;  /* 0x00000004070e7825 */ /* 0x044fe200078e020e */
[----:B------:R-:W-:-:S04]  /*0150*/  ISETP.GE.AND P2, PT, R7, 0xc, PT ;  /* 0x0000000c0700780c */ /* 0x000fc80003f46270 */
[----:B------:R-:W-:-:S13]  /*0160*/  ISETP.LT.AND P3, PT, R0, 0x600, !P2 ;  /* 0x000006000000780c */ /* 0x000fda0005761270 */
[----:B------:R4:W2:Y:S01]  /*0170*/  @P3 LDG.E.EL R4, desc[UR4][R14.64] ;  /* 0x000000040e043981 */ /* 0x0008a2000c2e1900 */
[----:B------:R-:W-:-:S05]  /*0180*/  IMAD.HI R2, R0, 0x2aaaaaab, RZ ;  /* 0x2aaaaaab00027827 */ /* 0x000fca00078e02ff */
[----:B------:R-:W-:-:S04]  /*0190*/  SHF.R.U32.HI R3, RZ, 0x1f, R2 ;  /* 0x0000001fff037819 */ /* 0x000fc80000011602 */
[----:B------:R-:W-:Y:S02]  /*01a0*/  LEA.HI.SX32 R13, R2, R3, 0x1a ;  /* 0x00000003020d7211 */ /* 0x000fe400078fd2ff */
[----:B------:R-:W1:Y:S03]  /*01b0*/  LDC.64 R2, c[0x0][0x230] ;  /* 0x00008c00ff027b82 */ /* 0x000e660000000a00 */
[C---:B------:R-:W-:Y:S02]  /*01c0*/  IMAD R6, R13.reuse, -0x180, R0 ;  /* 0xfffffe800d067824 */ /* 0x040fe400078e0200 */
[----:B------:R-:W-:-:S04]  /*01d0*/  IMAD R13, R13, 0xc0, RZ ;  /* 0x000000c00d0d7824 */ /* 0x000fc800078e02ff */
[----:B------:R-:W-:Y:S02]  /*01e0*/  IMAD.IADD R19, R6, 0x1, R13 ;  /* 0x0000000106137824 */ /* 0x000fe400078e020d */
[----:B------:R-:W-:Y:S02]  /*01f0*/  IMAD.MOV.U32 R6, RZ, RZ, RZ ;  /* 0x000000ffff067224 */ /* 0x000fe400078e00ff */
[----:B----4-:R-:W-:Y:S01]  /*0200*/  IMAD.WIDE R14, R19, 0x4, R16 ;  /* 0x00000004130e7825 */ /* 0x010fe200078e0210 */
[----:B------:R-:W-:-:S03]  /*0210*/  LOP3.LUT R5, R5, 0xfffffff0, RZ, 0xc0, !PT ;  /* 0xfffffff005057812 */ /* 0x000fc600078ec0ff */
[C---:B-----5:R-:W-:Y:S01]  /*0220*/  IMAD.WIDE R16, R7.reuse, 0x4, R8 ;  /* 0x0000000407107825 */ /* 0x060fe200078e0208 */
[----:B------:R3:W4:Y:S01]  /*0230*/  @P3 LDG.E R12, desc[UR4][R14.64] ;  /* 0x000000040e0c3981 */ /* 0x000722000c1e1900 */
[----:B------:R-:W-:Y:S02]  /*0240*/  CS2R R8, SRZ ;  /* 0x0000000000087805 */ /* 0x000fe4000001ff00 */
[C---:B------:R-:W-:Y:S01]  /*0250*/  IMAD.IADD R18, R0.reuse, 0x1, -R5 ;  /* 0x0000000100127824 */ /* 0x040fe200078e0a05 */
[----:B------:R-:W5:Y:S01]  /*0260*/  @P3 LDG.E.EL R6, desc[UR4][R16.64] ;  /* 0x0000000410063981 */ /* 0x000f62000c2e1900 */
[C---:B------:R-:W-:Y:S02]  /*0270*/  IMAD.SHL.U32 R5, R7.reuse, 0x10, RZ ;  /* 0x0000001007057824 */ /* 0x040fe400078e00ff */
[----:B0-----:R-:W-:Y:S01]  /*0280*/  IMAD.WIDE R10, R7, 0x4, R10 ;  /* 0x00000004070a7825 */ /* 0x001fe200078e020a */
[----:B------:R-:W-:-:S03]  /*0290*/  ISETP.GE.AND P0, PT, R0, 0x600, PT ;  /* 0x000006000000780c */ /* 0x000fc60003f06270 */
[----:B-1----:R-:W-:Y:S01]  /*02a0*/  IMAD.WIDE R2, R7, 0x4, R2 ;  /* 0x0000000407027825 */ /* 0x002fe200078e0202 */
[--C-:B---3--:R-:W-:Y:S01]  /*02b0*/  SHF.R.S32.HI R14, RZ, 0x1f, R13.reuse ;  /* 0x0000001fff0e7819 */ /* 0x108fe2000001140d */
[----:B------:R0:W3:Y:S01]  /*02c0*/  @P3 LDG.E.EL R8, desc[UR4][R10.64] ;  /* 0x000000040a083981 */ /* 0x0000e2000c2e1900 */
[----:B------:R-:W-:Y:S02]  /*02d0*/  IADD3 R13, P4, P5, R5, R18, R13 ;  /* 0x00000012050d7210 */ /* 0x000fe40007d9e00d */
[----:B------:R-:W-:Y:S01]  /*02e0*/  SHF.R.S32.HI R18, RZ, 0x1f, R18 ;  /* 0x0000001fff127819 */ /* 0x000fe20000011412 */
[----:B------:R1:W3:Y:S01]  /*02f0*/  @P3 LDG.E.EL R9, desc[UR4][R2.64] ;  /* 0x0000000402093981 */ /* 0x0002e2000c2e1900 */
[----:B------:R-:W-:Y:S02]  /*0300*/  SHF.R.S32.HI R5, RZ, 0x1f, R5 ;  /* 0x0000001fff057819 */ /* 0x000fe40000011405 */
[----:B------:R-:W-:Y:S02]  /*0310*/  ISETP.GT.AND P1, PT, R7, 0xb, !P0 ;  /* 0x0000000b0700780c */ /* 0x000fe40004724270 */
[----:B------:R-:W-:-:S02]  /*0320*/  IADD3.X R14, R5, R18, R14, P4, P5 ;  /* 0x00000012050e7210 */ /* 0x000fc400027ea40e */
[C---:B0-----:R-:W-:Y:S01]  /*0330*/  LEA R10, P4, R13.reuse, UR6, 0x2 ;  /* 0x000000060d0a7c11 */ /* 0x041fe2000f8810ff */
[----:B-1----:R-:W0:Y:S03]  /*0340*/  LDC.64 R2, c[0x0][0x240] ;  /* 0x00009000ff027b82 */ /* 0x002e260000000a00 */
[----:B------:R-:W-:Y:S01]  /*0350*/  LEA.HI.X R11, R13, UR7, R14, 0x2, P4 ;  /* 0x000000070d0b7c11 */ /* 0x000fe2000a0f140e */
[----:B------:R-:W-:-:S06]  /*0360*/  IMAD.MOV.U32 R13, RZ, RZ, RZ ;  /* 0x000000ffff0d7224 */ /* 0x000fcc00078e00ff */
[----:B------:R-:W3:Y:S01]  /*0370*/  @P1 LDG.E R13, desc[UR4][R10.64+-0x300] ;  /* 0xfffd00040a0d1981 */ /* 0x000ee2000c1e1900 */
[----:B------:R-:W-:Y:S02]  /*0380*/  IMAD.MOV.U32 R14, RZ, RZ, 0x3e800000 ;  /* 0x3e800000ff0e7424 */ /* 0x000fe400078e00ff */
[----:B0-----:R-:W-:Y:S01]  /*0390*/  IMAD.WIDE R2, R0, 0x4, R2 ;  /* 0x0000000400027825 */ /* 0x001fe200078e0202 */
[----:B--2---:R-:W-:-:S05]  /*03a0*/  SEL R4, R4, RZ, P3 ;  /* 0x000000ff04047207 */ /* 0x004fca0001800000 */
[----:B------:R-:W-:-:S04]  /*03b0*/  FADD R4, R4, 9.9999997473787516356e-06 ;  /* 0x3727c5ac04047421 */ /* 0x000fc80000000000 */
[----:B------:R-:W0:Y:S02]  /*03c0*/  MUFU.SQRT R5, R4 ;  /* 0x0000000400057308 */ /* 0x000e240000002000 */
[C---:B0-----:R-:W-:Y:S02]  /*03d0*/  FSETP.GT.AND P4, PT, R5.reuse, 8.50705917302346158658e+37, PT ;  /* 0x7e8000000500780b */ /* 0x041fe40003f84000 */
[----:B------:R-:W-:Y:S02]  /*03e0*/  FSETP.GEU.AND P5, PT, R5, 1.175494350822287508e-38, PT ;  /* 0x008000000500780b */ /* 0x000fe40003fae000 */
[----:B------:R-:W-:Y:S02]  /*03f0*/  FSEL R14, R14, 1, P4 ;  /* 0x3f8000000e0e7808 */ /* 0x000fe40002000000 */
[----:B----4-:R-:W-:Y:S02]  /*0400*/  SEL R12, R12, RZ, P3 ;  /* 0x000000ff0c0c7207 */ /* 0x010fe40001800000 */
[----:B-----5:R-:W-:-:S05]  /*0410*/  SEL R7, R6, RZ, P3 ;  /* 0x000000ff06077207 */ /* 0x020fca0001800000 */
[----:B------:R-:W-:Y:S02]  /*0420*/  @P4 FMUL R5, R5, 0.25 ;  /* 0x3e80000005054820 */ /* 0x000fe40000400000 */
[----:B------:R-:W-:Y:S01]  /*0430*/  @!P5 FMUL R14, R14, 16777216 ;  /* 0x4b8000000e0ed820 */ /* 0x000fe20000400000 */
[----:B------:R-:W-:Y:S01]  /*0440*/  FADD R4, R12, -R7 ;  /* 0x800000070c047221 */ /* 0x000fe20000000000 */
[----:B------:R-:W-:Y:S01]  /*0450*/  @!P5 FMUL R5, R5, 16777216 ;  /* 0x4b8000000505d820 */ /* 0x000fe20000400000 */
[----:B---3--:R-:W-:-:S05]  /*0460*/  SEL R8, R8, RZ, P3 ;  /* 0x000000ff08087207 */ /* 0x008fca0001800000 */
[----:B------:R-:W0:Y:S01]  /*0470*/  MUFU.RCP R5, R5 ;  /* 0x0000000500057308 */ /* 0x000e220000001000 */
[----:B------:R-:W-:Y:S01]  /*0480*/  SEL R9, R9, RZ, P3 ;  /* 0x000000ff09097207 */ /* 0x000fe20001800000 */
[----:B0-----:R-:W-:-:S04]  /*0490*/  FMUL R7, R5, R14 ;  /* 0x0000000e05077220 */ /* 0x001fc80000400000 */
[----:B------:R-:W-:-:S04]  /*04a0*/  FMUL R4, R4, R7 ;  /* 0x0000000704047220 */ /* 0x000fc80000400000 */
[----:B------:R-:W-:-:S05]  /*04b0*/  FFMA R9, R4, R8, R9 ;  /* 0x0000000804097223 */ /* 0x000fca0000000009 */
[----:B------:R-:W-:-:S04]  /*04c0*/  FSETP.GEU.AND P3, PT, R9, RZ, PT ;  /* 0x000000ff0900720b */ /* 0x000fc80003f6e000 */
[----:B------:R-:W-:Y:S02]  /*04d0*/  FSEL R9, R9, RZ, P3 ;  /* 0x000000ff09097208 */ /* 0x000fe40001800000 */
[----:B------:R-:W-:Y:S01]  /*04e0*/  @P2 SEL R9, R13, RZ, P1 ;  /* 0x000000ff0d092207 */ /* 0x000fe20000800000 */
[----:B------:R-:W-:Y:S06]  /*04f0*/  @P0 EXIT ;  /* 0x000000000000094d */ /* 0x000fec0003800000 */
[----:B------:R-:W-:Y:S01]  /*0500*/  STG.E desc[UR4][R2.64], R9 ;  /* 0x0000000902007986 */ /* 0x000fe2000c101904 */
[----:B------:R-:W-:Y:S05]  /*0510*/  EXIT ;  /* 0x000000000000794d */ /* 0x000fea0003800000 */
.L_x_0:
[----:B------:R-:W-:-:S00]  /*0520*/  BRA `(.L_x_0) ;  /* 0xfffffffc00fc7947 */ /* 0x000fc0000383ffff */
[----:B------:R-:W-:-:S00]  /*0530*/  NOP ;  /* 0x0000000000007918 */ /* 0x000fc00000000000 */
        /* <DEDUP_REMOVED lines=12> */
.L_x_1:


//--------------------- .nv.global.init           --------------------------
	.section	.nv.global.init,"aw",@progbits
.nv.global.init:
	.type		_$_str,@object
	.size		_$_str,(_$_str_$_2 - _$_str)
_$_str:
        /*0000*/ 	.byte	0x5f, 0x5f, 0x43, 0x55, 0x44, 0x41, 0x5f, 0x46, 0x54, 0x5a, 0x00
	.type		_$_str_$_2,@object
	.size		_$_str_$_2,(.L_1 - _$_str_$_2)
_$_str_$_2:
        /*000b*/ 	.byte	0x5f, 0x5f, 0x43, 0x55, 0x44, 0x41, 0x5f, 0x50, 0x52, 0x45, 0x43, 0x5f, 0x53, 0x51, 0x52, 0x54
        /*001b*/ 	.byte	0x00
.L_1:


//--------------------- .nv.constant0.triton_poi_fused_cat_11 --------------------------
	.section	.nv.constant0.triton_poi_fused_cat_11,"a",@progbits
	.sectionflags	@""
	.align	4
.nv.constant0.triton_poi_fused_cat_11:
	.zero		588
